//
// Generated by NVIDIA NVVM Compiler
//
// Compiler Build ID: CL-36424714
// Cuda compilation tools, release 13.0, V13.0.88
// Based on NVVM 20.0.0
//

.version 9.0
.target sm_100
.address_size 64

	// .globl	_Z6MatAddPfS_S_m

.visible .entry _Z6MatAddPfS_S_m(
	.param .u64 .ptr .align 1 _Z6MatAddPfS_S_m_param_0,
	.param .u64 .ptr .align 1 _Z6MatAddPfS_S_m_param_1,
	.param .u64 .ptr .align 1 _Z6MatAddPfS_S_m_param_2,
	.param .u64 _Z6MatAddPfS_S_m_param_3
)
{
	.reg .pred 	%p<4>;
	.reg .b32 	%r<10>;
	.reg .b32 	%f<4>;
	.reg .b64 	%rd<17>;

	ld.param.u64 	%rd1, [_Z6MatAddPfS_S_m_param_0];
	ld.param.u64 	%rd2, [_Z6MatAddPfS_S_m_param_1];
	ld.param.u64 	%rd3, [_Z6MatAddPfS_S_m_param_2];
	ld.param.u64 	%rd4, [_Z6MatAddPfS_S_m_param_3];
	mov.u32 	%r3, %ctaid.x;
	mov.u32 	%r4, %ntid.x;
	mov.u32 	%r5, %tid.x;
	mad.lo.s32 	%r1, %r3, %r4, %r5;
	mov.u32 	%r6, %ctaid.y;
	mov.u32 	%r7, %ntid.y;
	mov.u32 	%r8, %tid.y;
	mad.lo.s32 	%r9, %r6, %r7, %r8;
	setp.gt.s32 	%p1, %r1, 511;
	setp.gt.u32 	%p2, %r9, 511;
	or.pred  	%p3, %p1, %p2;
	@%p3 bra 	$L__BB0_2;
	cvta.to.global.u64 	%rd5, %rd1;
	cvta.to.global.u64 	%rd6, %rd2;
	cvta.to.global.u64 	%rd7, %rd3;
	cvt.u64.u32 	%rd8, %r9;
	mul.lo.s64 	%rd9, %rd4, %rd8;
	add.s64 	%rd10, %rd5, %rd9;
	add.s64 	%rd11, %rd6, %rd9;
	add.s64 	%rd12, %rd7, %rd9;
	mul.wide.s32 	%rd13, %r1, 4;
	add.s64 	%rd14, %rd10, %rd13;
	ld.global.f32 	%f1, [%rd14];
	add.s64 	%rd15, %rd11, %rd13;
	ld.global.f32 	%f2, [%rd15];
	add.f32 	%f3, %f1, %f2;
	add.s64 	%rd16, %rd12, %rd13;
	st.global.f32 	[%rd16], %f3;
$L__BB0_2:
	ret;

}


// ===== COMPILED SASS (sm_100) =====

	.target	sm_100

	.elftype	@"ET_EXEC"


//--------------------- .note.nv.tkinfo           --------------------------
	.section	.note.nv.tkinfo,"",@"SHT_NOTE"
	.sectionflags	@"SHF_NOTE_NV_TKINFO"
	.tkinfo
        /*0018*/ 	.word	0x00000002
        /*0030*/ 	.string	""
        /*0030*/ 	.string	"ptxas"
        /*0030*/ 	.string	"Cuda compilation tools, release 13.0, V13.0.88"
        /*0030*/ 	.string	"Build cuda_13.0.r13.0/compiler.36424714_0"
        /*0030*/ 	.string	"-arch sm_100 -m 64 "



//--------------------- .note.nv.cuinfo           --------------------------
	.section	.note.nv.cuinfo,"",@"SHT_NOTE"
	.sectionflags	@"SHF_NOTE_NV_CUINFO"
        /*0018*/ 	.short	0x0002
        /*001a*/ 	.short	0x0064
        /*001c*/ 	.short	0x0082
	.zero		2


//--------------------- .nv.info                  --------------------------
	.section	.nv.info,"",@"SHT_CUDA_INFO"
	.align	4


	//----- nvinfo : EIATTR_REGCOUNT
	.align		4
        /*0000*/ 	.byte	0x04, 0x2f
        /*0002*/ 	.short	(.L_1 - .L_0)
	.align		4
.L_0:
        /*0004*/ 	.word	index@(_Z6MatAddPfS_S_m)
        /*0008*/ 	.word	0x00000010


	//----- nvinfo : EIATTR_FRAME_SIZE
	.align		4
.L_1:
        /*000c*/ 	.byte	0x04, 0x11
        /*000e*/ 	.short	(.L_3 - .L_2)
	.align		4
.L_2:
        /*0010*/ 	.word	index@(_Z6MatAddPfS_S_m)
        /*0014*/ 	.word	0x00000000


	//----- nvinfo : EIATTR_MIN_STACK_SIZE
	.align		4
.L_3:
        /*0018*/ 	.byte	0x04, 0x12
        /*001a*/ 	.short	(.L_5 - .L_4)
	.align		4
.L_4:
        /*001c*/ 	.word	index@(_Z6MatAddPfS_S_m)
        /*0020*/ 	.word	0x00000000
.L_5:


//--------------------- .nv.compat                --------------------------
	.section	.nv.compat,"",@"SHT_CUDA_COMPAT_INFO"
	.align	4
        /*0000*/ 	.byte	0x02, 0x09, 0x00, 0x00, 0x02, 0x02, 0x01, 0x00, 0x02, 0x05, 0x05, 0x00, 0x03, 0x07, 0x01, 0x01
        /*0010*/ 	.byte	0x02, 0x03, 0x00, 0x00, 0x02, 0x06, 0x01, 0x00, 0x04, 0x0b, 0x08, 0x00, 0x09, 0x00, 0x00, 0x00
        /*0020*/ 	.byte	0x00, 0x00, 0x00, 0x00


//--------------------- .nv.info._Z6MatAddPfS_S_m --------------------------
	.section	.nv.info._Z6MatAddPfS_S_m,"",@"SHT_CUDA_INFO"
	.sectionflags	@""
	.align	4


	//----- nvinfo : EIATTR_CUDA_API_VERSION
	.align		4
        /*0000*/ 	.byte	0x04, 0x37
        /*0002*/ 	.short	(.L_7 - .L_6)
.L_6:
        /*0004*/ 	.word	0x00000082


	//----- nvinfo : EIATTR_KPARAM_INFO
	.align		4
.L_7:
        /*0008*/ 	.byte	0x04, 0x17
        /*000a*/ 	.short	(.L_9 - .L_8)
.L_8:
        /*000c*/ 	.word	0x00000000
        /*0010*/ 	.short	0x0003
        /*0012*/ 	.short	0x0018
        /*0014*/ 	.byte	0x00, 0xf0, 0x21, 0x00


	//----- nvinfo : EIATTR_KPARAM_INFO
	.align		4
.L_9:
        /*0018*/ 	.byte	0x04, 0x17
        /*001a*/ 	.short	(.L_11 - .L_10)
.L_10:
        /*001c*/ 	.word	0x00000000
        /*0020*/ 	.short	0x0002
        /*0022*/ 	.short	0x0010
        /*0024*/ 	.byte	0x00, 0xf5, 0x21, 0x00


	//----- nvinfo : EIATTR_KPARAM_INFO
	.align		4
.L_11:
        /*0028*/ 	.byte	0x04, 0x17
        /*002a*/ 	.short	(.L_13 - .L_12)
.L_12:
        /*002c*/ 	.word	0x00000000
        /*0030*/ 	.short	0x0001
        /*0032*/ 	.short	0x0008
        /*0034*/ 	.byte	0x00, 0xf5, 0x21, 0x00


	//----- nvinfo : EIATTR_KPARAM_INFO
	.align		4
.L_13:
        /*0038*/ 	.byte	0x04, 0x17
        /*003a*/ 	.short	(.L_15 - .L_14)
.L_14:
        /*003c*/ 	.word	0x00000000
        /*0040*/ 	.short	0x0000
        /*0042*/ 	.short	0x0000
        /*0044*/ 	.byte	0x00, 0xf5, 0x21, 0x00


	//----- nvinfo : EIATTR_SPARSE_MMA_MASK
	.align		4
.L_15:
        /*0048*/ 	.byte	0x03, 0x50
        /*004a*/ 	.short	0x0000


	//----- nvinfo : EIATTR_MAXREG_COUNT
	.align		4
        /*004c*/ 	.byte	0x03, 0x1b
        /*004e*/ 	.short	0x00ff


	//----- nvinfo : EIATTR_MERCURY_ISA_VERSION
	.align		4
        /*0050*/ 	.byte	0x03, 0x5f
        /*0052*/ 	.short	0x0101


	//----- nvinfo : EIATTR_VRC_CTA_INIT_COUNT
	.align		4
        /*0054*/ 	.byte	0x02, 0x4a
	.zero		1
	.zero		1


	//----- nvinfo : EIATTR_EXIT_INSTR_OFFSETS
	.align		4
        /*0058*/ 	.byte	0x04, 0x1c
        /*005a*/ 	.short	(.L_17 - .L_16)


	//   ....[0]....
.L_16:
        /*005c*/ 	.word	0x000000b0


	//   ....[1]....
        /*0060*/ 	.word	0x000001f0


	//----- nvinfo : EIATTR_CBANK_PARAM_SIZE
	.align		4
.L_17:
        /*0064*/ 	.byte	0x03, 0x19
        /*0066*/ 	.short	0x0020


	//----- nvinfo : EIATTR_PARAM_CBANK
	.align		4
        /*0068*/ 	.byte	0x04, 0x0a
        /*006a*/ 	.short	(.L_19 - .L_18)
	.align		4
.L_18:
        /*006c*/ 	.word	index@(.nv.constant0._Z6MatAddPfS_S_m)
        /*0070*/ 	.short	0x0380
        /*0072*/ 	.short	0x0020


	//----- nvinfo : EIATTR_SW_WAR
	.align		4
.L_19:
        /*0074*/ 	.byte	0x04, 0x36
        /*0076*/ 	.short	(.L_21 - .L_20)
.L_20:
        /*0078*/ 	.word	0x00000008
.L_21:


//--------------------- .nv.callgraph             --------------------------
	.section	.nv.callgraph,"",@"SHT_CUDA_CALLGRAPH"
	.align	4
	.sectionentsize	8
	.align		4
        /*0000*/ 	.word	0x00000000
	.align		4
        /*0004*/ 	.word	0xffffffff
	.align		4
        /*0008*/ 	.word	0x00000000
	.align		4
        /*000c*/ 	.word	0xfffffffe
	.align		4
        /*0010*/ 	.word	0x00000000
	.align		4
        /*0014*/ 	.word	0xfffffffd
	.align		4
        /*0018*/ 	.word	0x00000000
	.align		4
        /*001c*/ 	.word	0xfffffffc


//--------------------- .text._Z6MatAddPfS_S_m    --------------------------
	.section	.text._Z6MatAddPfS_S_m,"ax",@progbits
	.align	128
        .global         _Z6MatAddPfS_S_m
        .type           _Z6MatAddPfS_S_m,@function
        .size           _Z6MatAddPfS_S_m,(.L_x_1 - _Z6MatAddPfS_S_m)
        .other          _Z6MatAddPfS_S_m,@"STO_CUDA_ENTRY STV_DEFAULT"
_Z6MatAddPfS_S_m:
.text._Z6MatAddPfS_S_m:
[----:B------:R-:W-:Y:S01]  /*0000*/  LDC R1, c[0x0][0x37c] ;  /* 0x0000df00ff017b82 */ /* 0x000fe20000000800 */
[----:B------:R-:W0:Y:S07]  /*0010*/  S2R R2, SR_TID.Y ;  /* 0x0000000000027919 */ /* 0x000e2e0000002200 */
[----:B------:R-:W1:Y:S01]  /*0020*/  LDC R9, c[0x0][0x360] ;  /* 0x0000d800ff097b82 */ /* 0x000e620000000800 */
[----:B------:R-:W1:Y:S07]  /*0030*/  S2R R0, SR_TID.X ;  /* 0x0000000000007919 */ /* 0x000e6e0000002100 */
[----:B------:R-:W0:Y:S08]  /*0040*/  S2UR UR5, SR_CTAID.Y ;  /* 0x00000000000579c3 */ /* 0x000e300000002600 */
[----:B------:R-:W0:Y:S08]  /*0050*/  LDC R11, c[0x0][0x364] ;  /* 0x0000d900ff0b7b82 */ /* 0x000e300000000800 */
[----:B------:R-:W1:Y:S01]  /*0060*/  S2UR UR4, SR_CTAID.X ;  /* 0x00000000000479c3 */ /* 0x000e620000002500 */
[----:B0-----:R-:W-:-:S05]  /*0070*/  IMAD R11, R11, UR5, R2 ;  /* 0x000000050b0b7c24 */ /* 0x001fca000f8e0202 */
[----:B------:R-:W-:Y:S01]  /*0080*/  ISETP.GT.U32.AND P0, PT, R11, 0x1ff, PT ;  /* 0x000001ff0b00780c */ /* 0x000fe20003f04070 */
[----:B-1----:R-:W-:-:S05]  /*0090*/  IMAD R9, R9, UR4, R0 ;  /* 0x0000000409097c24 */ /* 0x002fca000f8e0200 */
[----:B------:R-:W-:-:S13]  /*00a0*/  ISETP.GT.OR P0, PT, R9, 0x1ff, P0 ;  /* 0x000001ff0900780c */ /* 0x000fda0000704670 */
[----:B------:R-:W-:Y:S05]  /*00b0*/  @P0 EXIT ;  /* 0x000000000000094d */ /* 0x000fea0003800000 */
[----:B------:R-:W0:Y:S01]  /*00c0*/  LDC.64 R2, c[0x0][0x380] ;  /* 0x0000e000ff027b82 */ /* 0x000e220000000a00 */
[----:B------:R-:W1:Y:S01]  /*00d0*/  LDCU.64 UR6, c[0x0][0x398] ;  /* 0x00007300ff0677ac */ /* 0x000e620008000a00 */
[----:B------:R-:W2:Y:S06]  /*00e0*/  LDCU.64 UR4, c[0x0][0x358] ;  /* 0x00006b00ff0477ac */ /* 0x000eac0008000a00 */
[----:B------:R-:W3:Y:S08]  /*00f0*/  LDC.64 R4, c[0x0][0x388] ;  /* 0x0000e200ff047b82 */ /* 0x000ef00000000a00 */
[----:B------:R-:W4:Y:S01]  /*0100*/  LDC.64 R6, c[0x0][0x390] ;  /* 0x0000e400ff067b82 */ /* 0x000f220000000a00 */
[----:B-1----:R-:W-:-:S02]  /*0110*/  IMAD R13, R11, UR7, RZ ;  /* 0x000000070b0d7c24 */ /* 0x002fc4000f8e02ff */
[----:B0-----:R-:W-:-:S05]  /*0120*/  IMAD.WIDE.U32 R2, R11, UR6, R2 ;  /* 0x000000060b027c25 */ /* 0x001fca000f8e0002 */
[----:B------:R-:W-:Y:S01]  /*0130*/  IADD3 R3, PT, PT, R3, R13, RZ ;  /* 0x0000000d03037210 */ /* 0x000fe20007ffe0ff */
[----:B---3--:R-:W-:-:S04]  /*0140*/  IMAD.WIDE.U32 R4, R11, UR6, R4 ;  /* 0x000000060b047c25 */ /* 0x008fc8000f8e0004 */
[----:B------:R-:W-:Y:S01]  /*0150*/  IMAD.WIDE R2, R9, 0x4, R2 ;  /* 0x0000000409027825 */ /* 0x000fe200078e0202 */
[----:B------:R-:W-:-:S03]  /*0160*/  IADD3 R5, PT, PT, R13, R5, RZ ;  /* 0x000000050d057210 */ /* 0x000fc60007ffe0ff */
[----:B------:R-:W-:Y:S02]  /*0170*/  IMAD.WIDE R4, R9, 0x4, R4 ;  /* 0x0000000409047825 */ /* 0x000fe400078e0204 */
[----:B--2---:R-:W2:Y:S04]  /*0180*/  LDG.E R2, desc[UR4][R2.64] ;  /* 0x0000000402027981 */ /* 0x004ea8000c1e1900 */
[----:B------:R-:W2:Y:S01]  /*0190*/  LDG.E R5, desc[UR4][R4.64] ;  /* 0x0000000404057981 */ /* 0x000ea2000c1e1900 */
[----:B----4-:R-:W-:-:S05]  /*01a0*/  IMAD.WIDE.U32 R6, R11, UR6, R6 ;  /* 0x000000060b067c25 */ /* 0x010fca000f8e0006 */
[----:B------:R-:W-:-:S03]  /*01b0*/  IADD3 R7, PT, PT, R13, R7, RZ ;  /* 0x000000070d077210 */ /* 0x000fc60007ffe0ff */
[----:B------:R-:W-:-:S04]  /*01c0*/  IMAD.WIDE R6, R9, 0x4, R6 ;  /* 0x0000000409067825 */ /* 0x000fc800078e0206 */
[----:B--2---:R-:W-:-:S05]  /*01d0*/  FADD R9, R2, R5 ;  /* 0x0000000502097221 */ /* 0x004fca0000000000 */
[----:B------:R-:W-:Y:S01]  /*01e0*/  STG.E desc[UR4][R6.64], R9 ;  /* 0x0000000906007986 */ /* 0x000fe2000c101904 */
[----:B------:R-:W-:Y:S05]  /*01f0*/  EXIT ;  /* 0x000000000000794d */ /* 0x000fea0003800000 */
.L_x_0:
[----:B------:R-:W-:-:S00]  /*0200*/  BRA `(.L_x_0) ;  /* 0xfffffffc00fc7947 */ /* 0x000fc0000383ffff */
[----:B------:R-:W-:-:S00]  /*0210*/  NOP ;  /* 0x0000000000007918 */ /* 0x000fc00000000000 */
        /* <DEDUP_REMOVED lines=14> */
.L_x_1:


//--------------------- .nv.shared.reserved.0     --------------------------
	.section	.nv.shared.reserved.0,"aw",@nobits
	.weak		__nv_reservedSMEM_offset_0_alias
	.size		__nv_reservedSMEM_offset_0_alias, 0, 64
	.other		__nv_reservedSMEM_offset_0_alias,@"STO_CUDA_RESERVED_SHARED STV_DEFAULT"
__nv_reservedSMEM_offset_0_alias:
	.zero		0
	.zero		64


//--------------------- .nv.constant0._Z6MatAddPfS_S_m --------------------------
	.section	.nv.constant0._Z6MatAddPfS_S_m,"a",@progbits
	.sectionflags	@""
	.align	4
.nv.constant0._Z6MatAddPfS_S_m:
	.zero		928


//--------------------- SYMBOLS --------------------------

	.type		.nv.reservedSmem.offset0,@object
	.size		.nv.reservedSmem.offset0,0x4
